//
// Generated by NVIDIA NVVM Compiler
//
// Compiler Build ID: CL-36424714
// Cuda compilation tools, release 13.0, V13.0.88
// Based on NVVM 20.0.0
//

.version 9.0
.target sm_100
.address_size 64

	// .globl	_ZN4solr26finitediff_allocate_kernelEPKfPKiS3_PfPiif

.visible .entry _ZN4solr26finitediff_allocate_kernelEPKfPKiS3_PfPiif(
	.param .u64 .ptr .align 1 _ZN4solr26finitediff_allocate_kernelEPKfPKiS3_PfPiif_param_0,
	.param .u64 .ptr .align 1 _ZN4solr26finitediff_allocate_kernelEPKfPKiS3_PfPiif_param_1,
	.param .u64 .ptr .align 1 _ZN4solr26finitediff_allocate_kernelEPKfPKiS3_PfPiif_param_2,
	.param .u64 .ptr .align 1 _ZN4solr26finitediff_allocate_kernelEPKfPKiS3_PfPiif_param_3,
	.param .u64 .ptr .align 1 _ZN4solr26finitediff_allocate_kernelEPKfPKiS3_PfPiif_param_4,
	.param .u32 _ZN4solr26finitediff_allocate_kernelEPKfPKiS3_PfPiif_param_5,
	.param .f32 _ZN4solr26finitediff_allocate_kernelEPKfPKiS3_PfPiif_param_6
)
{
	.reg .pred 	%p<3>;
	.reg .b32 	%r<15>;
	.reg .b32 	%f<11>;
	.reg .b64 	%rd<31>;

	ld.param.u64 	%rd6, [_ZN4solr26finitediff_allocate_kernelEPKfPKiS3_PfPiif_param_0];
	ld.param.u64 	%rd7, [_ZN4solr26finitediff_allocate_kernelEPKfPKiS3_PfPiif_param_1];
	ld.param.u64 	%rd8, [_ZN4solr26finitediff_allocate_kernelEPKfPKiS3_PfPiif_param_2];
	ld.param.u64 	%rd9, [_ZN4solr26finitediff_allocate_kernelEPKfPKiS3_PfPiif_param_3];
	ld.param.u64 	%rd10, [_ZN4solr26finitediff_allocate_kernelEPKfPKiS3_PfPiif_param_4];
	ld.param.u32 	%r6, [_ZN4solr26finitediff_allocate_kernelEPKfPKiS3_PfPiif_param_5];
	ld.param.f32 	%f1, [_ZN4solr26finitediff_allocate_kernelEPKfPKiS3_PfPiif_param_6];
	mov.u32 	%r7, %ctaid.x;
	mov.u32 	%r1, %ntid.x;
	mov.u32 	%r8, %tid.x;
	mad.lo.s32 	%r14, %r7, %r1, %r8;
	setp.ge.s32 	%p1, %r14, %r6;
	@%p1 bra 	$L__BB0_3;
	mov.u32 	%r9, %nctaid.x;
	mul.lo.s32 	%r3, %r1, %r9;
	cvta.to.global.u64 	%rd1, %rd8;
	cvta.to.global.u64 	%rd2, %rd6;
	cvta.to.global.u64 	%rd3, %rd9;
	cvta.to.global.u64 	%rd4, %rd7;
	cvta.to.global.u64 	%rd5, %rd10;
	mul.wide.s32 	%rd17, %r6, 4;
$L__BB0_2:
	mul.wide.s32 	%rd11, %r14, 4;
	add.s64 	%rd12, %rd1, %rd11;
	ld.global.nc.u32 	%r10, [%rd12];
	mul.lo.s32 	%r11, %r10, 3;
	mul.wide.s32 	%rd13, %r11, 4;
	add.s64 	%rd14, %rd2, %rd13;
	ld.global.nc.f32 	%f2, [%rd14];
	add.f32 	%f3, %f1, %f2;
	mul.lo.s32 	%r12, %r14, 3;
	mul.wide.s32 	%rd15, %r12, 4;
	add.s64 	%rd16, %rd3, %rd15;
	st.global.f32 	[%rd16], %f3;
	ld.global.nc.f32 	%f4, [%rd14+4];
	st.global.f32 	[%rd16+4], %f4;
	ld.global.nc.f32 	%f5, [%rd14+8];
	st.global.f32 	[%rd16+8], %f5;
	sub.f32 	%f6, %f2, %f1;
	add.s64 	%rd18, %rd16, %rd17;
	st.global.f32 	[%rd18], %f6;
	st.global.f32 	[%rd18+4], %f4;
	st.global.f32 	[%rd18+8], %f5;
	add.s64 	%rd19, %rd18, %rd17;
	st.global.f32 	[%rd19], %f2;
	add.f32 	%f7, %f1, %f4;
	st.global.f32 	[%rd19+4], %f7;
	st.global.f32 	[%rd19+8], %f5;
	add.s64 	%rd20, %rd19, %rd17;
	st.global.f32 	[%rd20], %f2;
	sub.f32 	%f8, %f4, %f1;
	st.global.f32 	[%rd20+4], %f8;
	st.global.f32 	[%rd20+8], %f5;
	add.s64 	%rd21, %rd20, %rd17;
	st.global.f32 	[%rd21], %f2;
	st.global.f32 	[%rd21+4], %f4;
	add.f32 	%f9, %f1, %f5;
	st.global.f32 	[%rd21+8], %f9;
	add.s64 	%rd22, %rd21, %rd17;
	st.global.f32 	[%rd22], %f2;
	st.global.f32 	[%rd22+4], %f4;
	sub.f32 	%f10, %f5, %f1;
	st.global.f32 	[%rd22+8], %f10;
	mul.wide.s32 	%rd23, %r10, 4;
	add.s64 	%rd24, %rd4, %rd23;
	ld.global.nc.u32 	%r13, [%rd24];
	add.s64 	%rd25, %rd5, %rd11;
	st.global.u32 	[%rd25], %r13;
	add.s64 	%rd26, %rd25, %rd17;
	st.global.u32 	[%rd26], %r13;
	add.s64 	%rd27, %rd26, %rd17;
	st.global.u32 	[%rd27], %r13;
	add.s64 	%rd28, %rd27, %rd17;
	st.global.u32 	[%rd28], %r13;
	add.s64 	%rd29, %rd28, %rd17;
	st.global.u32 	[%rd29], %r13;
	add.s64 	%rd30, %rd29, %rd17;
	st.global.u32 	[%rd30], %r13;
	add.s32 	%r14, %r14, %r3;
	setp.lt.s32 	%p2, %r14, %r6;
	@%p2 bra 	$L__BB0_2;
$L__BB0_3:
	ret;

}
	// .globl	_ZN4solr17finitediff_kernelEPKfPKiPfi
.visible .entry _ZN4solr17finitediff_kernelEPKfPKiPfi(
	.param .u64 .ptr .align 1 _ZN4solr17finitediff_kernelEPKfPKiPfi_param_0,
	.param .u64 .ptr .align 1 _ZN4solr17finitediff_kernelEPKfPKiPfi_param_1,
	.param .u64 .ptr .align 1 _ZN4solr17finitediff_kernelEPKfPKiPfi_param_2,
	.param .u32 _ZN4solr17finitediff_kernelEPKfPKiPfi_param_3
)
{
	.reg .pred 	%p<5>;
	.reg .b32 	%r<17>;
	.reg .b32 	%f<34>;
	.reg .b64 	%rd<18>;

	ld.param.u64 	%rd4, [_ZN4solr17finitediff_kernelEPKfPKiPfi_param_0];
	ld.param.u64 	%rd5, [_ZN4solr17finitediff_kernelEPKfPKiPfi_param_1];
	ld.param.u64 	%rd6, [_ZN4solr17finitediff_kernelEPKfPKiPfi_param_2];
	ld.param.u32 	%r6, [_ZN4solr17finitediff_kernelEPKfPKiPfi_param_3];
	mov.u32 	%r7, %ctaid.x;
	mov.u32 	%r1, %ntid.x;
	mov.u32 	%r8, %tid.x;
	mad.lo.s32 	%r16, %r7, %r1, %r8;
	setp.ge.s32 	%p1, %r16, %r6;
	@%p1 bra 	$L__BB1_3;
	mov.u32 	%r9, %nctaid.x;
	mul.lo.s32 	%r3, %r1, %r9;
	cvta.to.global.u64 	%rd1, %rd5;
	cvta.to.global.u64 	%rd2, %rd4;
	cvta.to.global.u64 	%rd3, %rd6;
	mul.wide.s32 	%rd10, %r6, 4;
$L__BB1_2:
	mul.wide.s32 	%rd7, %r16, 4;
	add.s64 	%rd8, %rd1, %rd7;
	ld.global.nc.u32 	%r10, [%rd8];
	add.s64 	%rd9, %rd2, %rd7;
	ld.global.nc.f32 	%f1, [%rd9];
	add.s64 	%rd11, %rd9, %rd10;
	ld.global.nc.f32 	%f2, [%rd11];
	sub.f32 	%f3, %f1, %f2;
	add.s64 	%rd12, %rd11, %rd10;
	ld.global.nc.f32 	%f4, [%rd12];
	add.s64 	%rd13, %rd12, %rd10;
	ld.global.nc.f32 	%f5, [%rd13];
	sub.f32 	%f6, %f4, %f5;
	add.s64 	%rd14, %rd13, %rd10;
	ld.global.nc.f32 	%f7, [%rd14];
	add.s64 	%rd15, %rd14, %rd10;
	ld.global.nc.f32 	%f8, [%rd15];
	sub.f32 	%f9, %f7, %f8;
	abs.f32 	%f10, %f3;
	abs.f32 	%f11, %f6;
	abs.f32 	%f12, %f9;
	add.f32 	%f13, %f10, %f11;
	add.f32 	%f14, %f13, %f12;
	min.f32 	%f15, %f10, %f11;
	max.f32 	%f16, %f10, %f11;
	min.f32 	%f17, %f16, %f12;
	max.f32 	%f18, %f16, %f12;
	mov.b32 	%r11, %f18;
	and.b32  	%r12, %r11, -33554432;
	xor.b32  	%r13, %r12, 2122317824;
	mov.b32 	%f19, %r13;
	mul.f32 	%f20, %f17, %f19;
	mul.f32 	%f21, %f15, %f19;
	mul.f32 	%f22, %f18, %f19;
	mul.f32 	%f23, %f20, %f20;
	fma.rn.f32 	%f24, %f21, %f21, %f23;
	fma.rn.f32 	%f25, %f22, %f22, %f24;
	sqrt.rn.f32 	%f26, %f25;
	or.b32  	%r14, %r12, 8388608;
	mov.b32 	%f27, %r14;
	mul.f32 	%f28, %f26, %f27;
	setp.gt.f32 	%p2, %f14, %f18;
	selp.f32 	%f29, %f28, %f14, %p2;
	setp.eq.f32 	%p3, %f18, 0f7F800000;
	selp.f32 	%f30, 0f7F800000, %f29, %p3;
	div.rn.f32 	%f31, %f3, %f30;
	mul.lo.s32 	%r15, %r10, 3;
	mul.wide.s32 	%rd16, %r15, 4;
	add.s64 	%rd17, %rd3, %rd16;
	st.global.f32 	[%rd17], %f31;
	div.rn.f32 	%f32, %f6, %f30;
	st.global.f32 	[%rd17+4], %f32;
	div.rn.f32 	%f33, %f9, %f30;
	st.global.f32 	[%rd17+8], %f33;
	add.s32 	%r16, %r16, %r3;
	setp.lt.s32 	%p4, %r16, %r6;
	@%p4 bra 	$L__BB1_2;
$L__BB1_3:
	ret;

}


// ===== COMPILED SASS (sm_100) =====

	.target	sm_100

	.elftype	@"ET_EXEC"


//--------------------- .note.nv.tkinfo           --------------------------
	.section	.note.nv.tkinfo,"",@"SHT_NOTE"
	.sectionflags	@"SHF_NOTE_NV_TKINFO"
	.tkinfo
        /*0018*/ 	.word	0x00000002
        /*0030*/ 	.string	""
        /*0030*/ 	.string	"ptxas"
        /*0030*/ 	.string	"Cuda compilation tools, release 13.0, V13.0.88"
        /*0030*/ 	.string	"Build cuda_13.0.r13.0/compiler.36424714_0"
        /*0030*/ 	.string	"-arch sm_100 -m 64 "



//--------------------- .note.nv.cuinfo           --------------------------
	.section	.note.nv.cuinfo,"",@"SHT_NOTE"
	.sectionflags	@"SHF_NOTE_NV_CUINFO"
        /*0018*/ 	.short	0x0002
        /*001a*/ 	.short	0x0064
        /*001c*/ 	.short	0x0082
	.zero		2


//--------------------- .nv.info                  --------------------------
	.section	.nv.info,"",@"SHT_CUDA_INFO"
	.align	4


	//----- nvinfo : EIATTR_REGCOUNT
	.align		4
        /*0000*/ 	.byte	0x04, 0x2f
        /*0002*/ 	.short	(.L_1 - .L_0)
	.align		4
.L_0:
        /*0004*/ 	.word	index@(_ZN4solr26finitediff_allocate_kernelEPKfPKiS3_PfPiif)
        /*0008*/ 	.word	0x00000020


	//----- nvinfo : EIATTR_FRAME_SIZE
	.align		4
.L_1:
        /*000c*/ 	.byte	0x04, 0x11
        /*000e*/ 	.short	(.L_3 - .L_2)
	.align		4
.L_2:
        /*0010*/ 	.word	index@(_ZN4solr26finitediff_allocate_kernelEPKfPKiS3_PfPiif)
        /*0014*/ 	.word	0x00000000


	//----- nvinfo : EIATTR_REGCOUNT
	.align		4
.L_3:
        /*0018*/ 	.byte	0x04, 0x2f
        /*001a*/ 	.short	(.L_5 - .L_4)
	.align		4
.L_4:
        /*001c*/ 	.word	index@(_ZN4solr17finitediff_kernelEPKfPKiPfi)
        /*0020*/ 	.word	0x00000020


	//----- nvinfo : EIATTR_FRAME_SIZE
	.align		4
.L_5:
        /*0024*/ 	.byte	0x04, 0x11
        /*0026*/ 	.short	(.L_7 - .L_6)
	.align		4
.L_6:
        /*0028*/ 	.word	index@($__internal_1_$__cuda_sm3x_div_rn_noftz_f32_slowpath)
        /*002c*/ 	.word	0x00000000


	//----- nvinfo : EIATTR_FRAME_SIZE
	.align		4
.L_7:
        /*0030*/ 	.byte	0x04, 0x11
        /*0032*/ 	.short	(.L_9 - .L_8)
	.align		4
.L_8:
        /*0034*/ 	.word	index@($__internal_0_$__cuda_sm20_sqrt_rn_f32_slowpath)
        /*0038*/ 	.word	0x00000000


	//----- nvinfo : EIATTR_FRAME_SIZE
	.align		4
.L_9:
        /*003c*/ 	.byte	0x04, 0x11
        /*003e*/ 	.short	(.L_11 - .L_10)
	.align		4
.L_10:
        /*0040*/ 	.word	index@(_ZN4solr17finitediff_kernelEPKfPKiPfi)
        /*0044*/ 	.word	0x00000000


	//----- nvinfo : EIATTR_MIN_STACK_SIZE
	.align		4
.L_11:
        /*0048*/ 	.byte	0x04, 0x12
        /*004a*/ 	.short	(.L_13 - .L_12)
	.align		4
.L_12:
        /*004c*/ 	.word	index@(_ZN4solr17finitediff_kernelEPKfPKiPfi)
        /*0050*/ 	.word	0x00000000


	//----- nvinfo : EIATTR_MIN_STACK_SIZE
	.align		4
.L_13:
        /*0054*/ 	.byte	0x04, 0x12
        /*0056*/ 	.short	(.L_15 - .L_14)
	.align		4
.L_14:
        /*0058*/ 	.word	index@(_ZN4solr26finitediff_allocate_kernelEPKfPKiS3_PfPiif)
        /*005c*/ 	.word	0x00000000
.L_15:


//--------------------- .nv.compat                --------------------------
	.section	.nv.compat,"",@"SHT_CUDA_COMPAT_INFO"
	.align	4
        /*0000*/ 	.byte	0x02, 0x09, 0x00, 0x00, 0x02, 0x02, 0x01, 0x00, 0x02, 0x05, 0x05, 0x00, 0x03, 0x07, 0x01, 0x01
        /*0010*/ 	.byte	0x02, 0x03, 0x00, 0x00, 0x02, 0x06, 0x01, 0x00, 0x04, 0x0b, 0x08, 0x00, 0x01, 0x00, 0x00, 0x00
        /*0020*/ 	.byte	0x00, 0x00, 0x00, 0x00


//--------------------- .nv.info._ZN4solr17finitediff_kernelEPKfPKiPfi --------------------------
	.section	.nv.info._ZN4solr17finitediff_kernelEPKfPKiPfi,"",@"SHT_CUDA_INFO"
	.sectionflags	@""
	.align	4


	//----- nvinfo : EIATTR_CUDA_API_VERSION
	.align		4
        /*0000*/ 	.byte	0x04, 0x37
        /*0002*/ 	.short	(.L_17 - .L_16)
.L_16:
        /*0004*/ 	.word	0x00000082


	//----- nvinfo : EIATTR_KPARAM_INFO
	.align		4
.L_17:
        /*0008*/ 	.byte	0x04, 0x17
        /*000a*/ 	.short	(.L_19 - .L_18)
.L_18:
        /*000c*/ 	.word	0x00000000
        /*0010*/ 	.short	0x0003
        /*0012*/ 	.short	0x0018
        /*0014*/ 	.byte	0x00, 0xf0, 0x11, 0x00


	//----- nvinfo : EIATTR_KPARAM_INFO
	.align		4
.L_19:
        /*0018*/ 	.byte	0x04, 0x17
        /*001a*/ 	.short	(.L_21 - .L_20)
.L_20:
        /*001c*/ 	.word	0x00000000
        /*0020*/ 	.short	0x0002
        /*0022*/ 	.short	0x0010
        /*0024*/ 	.byte	0x00, 0xf5, 0x21, 0x00


	//----- nvinfo : EIATTR_KPARAM_INFO
	.align		4
.L_21:
        /*0028*/ 	.byte	0x04, 0x17
        /*002a*/ 	.short	(.L_23 - .L_22)
.L_22:
        /*002c*/ 	.word	0x00000000
        /*0030*/ 	.short	0x0001
        /*0032*/ 	.short	0x0008
        /*0034*/ 	.byte	0x00, 0xf5, 0x21, 0x00


	//----- nvinfo : EIATTR_KPARAM_INFO
	.align		4
.L_23:
        /*0038*/ 	.byte	0x04, 0x17
        /*003a*/ 	.short	(.L_25 - .L_24)
.L_24:
        /*003c*/ 	.word	0x00000000
        /*0040*/ 	.short	0x0000
        /*0042*/ 	.short	0x0000
        /*0044*/ 	.byte	0x00, 0xf5, 0x21, 0x00


	//----- nvinfo : EIATTR_SPARSE_MMA_MASK
	.align		4
.L_25:
        /*0048*/ 	.byte	0x03, 0x50
        /*004a*/ 	.short	0x0000


	//----- nvinfo : EIATTR_MAXREG_COUNT
	.align		4
        /*004c*/ 	.byte	0x03, 0x1b
        /*004e*/ 	.short	0x00ff


	//----- nvinfo : EIATTR_MERCURY_ISA_VERSION
	.align		4
        /*0050*/ 	.byte	0x03, 0x5f
        /*0052*/ 	.short	0x0101


	//----- nvinfo : EIATTR_VRC_CTA_INIT_COUNT
	.align		4
        /*0054*/ 	.byte	0x02, 0x4a
	.zero		1
	.zero		1


	//----- nvinfo : EIATTR_EXIT_INSTR_OFFSETS
	.align		4
        /*0058*/ 	.byte	0x04, 0x1c
        /*005a*/ 	.short	(.L_27 - .L_26)


	//   ....[0]....
.L_26:
        /*005c*/ 	.word	0x00000070


	//   ....[1]....
        /*0060*/ 	.word	0x00000710


	//----- nvinfo : EIATTR_CRS_STACK_SIZE
	.align		4
.L_27:
        /*0064*/ 	.byte	0x04, 0x1e
        /*0066*/ 	.short	(.L_29 - .L_28)
.L_28:
        /*0068*/ 	.word	0x00000000


	//----- nvinfo : EIATTR_CBANK_PARAM_SIZE
	.align		4
.L_29:
        /*006c*/ 	.byte	0x03, 0x19
        /*006e*/ 	.short	0x001c


	//----- nvinfo : EIATTR_PARAM_CBANK
	.align		4
        /*0070*/ 	.byte	0x04, 0x0a
        /*0072*/ 	.short	(.L_31 - .L_30)
	.align		4
.L_30:
        /*0074*/ 	.word	index@(.nv.constant0._ZN4solr17finitediff_kernelEPKfPKiPfi)
        /*0078*/ 	.short	0x0380
        /*007a*/ 	.short	0x001c


	//----- nvinfo : EIATTR_SW_WAR
	.align		4
.L_31:
        /*007c*/ 	.byte	0x04, 0x36
        /*007e*/ 	.short	(.L_33 - .L_32)
.L_32:
        /*0080*/ 	.word	0x00000008
.L_33:


//--------------------- .nv.info._ZN4solr26finitediff_allocate_kernelEPKfPKiS3_PfPiif --------------------------
	.section	.nv.info._ZN4solr26finitediff_allocate_kernelEPKfPKiS3_PfPiif,"",@"SHT_CUDA_INFO"
	.sectionflags	@""
	.align	4


	//----- nvinfo : EIATTR_CUDA_API_VERSION
	.align		4
        /*0000*/ 	.byte	0x04, 0x37
        /*0002*/ 	.short	(.L_35 - .L_34)
.L_34:
        /*0004*/ 	.word	0x00000082


	//----- nvinfo : EIATTR_KPARAM_INFO
	.align		4
.L_35:
        /*0008*/ 	.byte	0x04, 0x17
        /*000a*/ 	.short	(.L_37 - .L_36)
.L_36:
        /*000c*/ 	.word	0x00000000
        /*0010*/ 	.short	0x0006
        /*0012*/ 	.short	0x002c
        /*0014*/ 	.byte	0x00, 0xf0, 0x11, 0x00


	//----- nvinfo : EIATTR_KPARAM_INFO
	.align		4
.L_37:
        /*0018*/ 	.byte	0x04, 0x17
        /*001a*/ 	.short	(.L_39 - .L_38)
.L_38:
        /*001c*/ 	.word	0x00000000
        /*0020*/ 	.short	0x0005
        /*0022*/ 	.short	0x0028
        /*0024*/ 	.byte	0x00, 0xf0, 0x11, 0x00


	//----- nvinfo : EIATTR_KPARAM_INFO
	.align		4
.L_39:
        /*0028*/ 	.byte	0x04, 0x17
        /*002a*/ 	.short	(.L_41 - .L_40)
.L_40:
        /*002c*/ 	.word	0x00000000
        /*0030*/ 	.short	0x0004
        /*0032*/ 	.short	0x0020
        /*0034*/ 	.byte	0x00, 0xf5, 0x21, 0x00


	//----- nvinfo : EIATTR_KPARAM_INFO
	.align		4
.L_41:
        /*0038*/ 	.byte	0x04, 0x17
        /*003a*/ 	.short	(.L_43 - .L_42)
.L_42:
        /*003c*/ 	.word	0x00000000
        /*0040*/ 	.short	0x0003
        /*0042*/ 	.short	0x0018
        /*0044*/ 	.byte	0x00, 0xf5, 0x21, 0x00


	//----- nvinfo : EIATTR_KPARAM_INFO
	.align		4
.L_43:
        /*0048*/ 	.byte	0x04, 0x17
        /*004a*/ 	.short	(.L_45 - .L_44)
.L_44:
        /*004c*/ 	.word	0x00000000
        /*0050*/ 	.short	0x0002
        /*0052*/ 	.short	0x0010
        /*0054*/ 	.byte	0x00, 0xf5, 0x21, 0x00


	//----- nvinfo : EIATTR_KPARAM_INFO
	.align		4
.L_45:
        /*0058*/ 	.byte	0x04, 0x17
        /*005a*/ 	.short	(.L_47 - .L_46)
.L_46:
        /*005c*/ 	.word	0x00000000
        /*0060*/ 	.short	0x0001
        /*0062*/ 	.short	0x0008
        /*0064*/ 	.byte	0x00, 0xf5, 0x21, 0x00


	//----- nvinfo : EIATTR_KPARAM_INFO
	.align		4
.L_47:
        /*0068*/ 	.byte	0x04, 0x17
        /*006a*/ 	.short	(.L_49 - .L_48)
.L_48:
        /*006c*/ 	.word	0x00000000
        /*0070*/ 	.short	0x0000
        /*0072*/ 	.short	0x0000
        /*0074*/ 	.byte	0x00, 0xf5, 0x21, 0x00


	//----- nvinfo : EIATTR_SPARSE_MMA_MASK
	.align		4
.L_49:
        /*0078*/ 	.byte	0x03, 0x50
        /*007a*/ 	.short	0x0000


	//----- nvinfo : EIATTR_MAXREG_COUNT
	.align		4
        /*007c*/ 	.byte	0x03, 0x1b
        /*007e*/ 	.short	0x00ff


	//----- nvinfo : EIATTR_MERCURY_ISA_VERSION
	.align		4
        /*0080*/ 	.byte	0x03, 0x5f
        /*0082*/ 	.short	0x0101


	//----- nvinfo : EIATTR_VRC_CTA_INIT_COUNT
	.align		4
        /*0084*/ 	.byte	0x02, 0x4a
	.zero		1
	.zero		1


	//----- nvinfo : EIATTR_EXIT_INSTR_OFFSETS
	.align		4
        /*0088*/ 	.byte	0x04, 0x1c
        /*008a*/ 	.short	(.L_51 - .L_50)


	//   ....[0]....
.L_50:
        /*008c*/ 	.word	0x00000070


	//   ....[1]....
        /*0090*/ 	.word	0x00000480


	//----- nvinfo : EIATTR_CRS_STACK_SIZE
	.align		4
.L_51:
        /*0094*/ 	.byte	0x04, 0x1e
        /*0096*/ 	.short	(.L_53 - .L_52)
.L_52:
        /*0098*/ 	.word	0x00000000


	//----- nvinfo : EIATTR_CBANK_PARAM_SIZE
	.align		4
.L_53:
        /*009c*/ 	.byte	0x03, 0x19
        /*009e*/ 	.short	0x0030


	//----- nvinfo : EIATTR_PARAM_CBANK
	.align		4
        /*00a0*/ 	.byte	0x04, 0x0a
        /*00a2*/ 	.short	(.L_55 - .L_54)
	.align		4
.L_54:
        /*00a4*/ 	.word	index@(.nv.constant0._ZN4solr26finitediff_allocate_kernelEPKfPKiS3_PfPiif)
        /*00a8*/ 	.short	0x0380
        /*00aa*/ 	.short	0x0030


	//----- nvinfo : EIATTR_SW_WAR
	.align		4
.L_55:
        /*00ac*/ 	.byte	0x04, 0x36
        /*00ae*/ 	.short	(.L_57 - .L_56)
.L_56:
        /*00b0*/ 	.word	0x00000008
.L_57:


//--------------------- .nv.callgraph             --------------------------
	.section	.nv.callgraph,"",@"SHT_CUDA_CALLGRAPH"
	.align	4
	.sectionentsize	8
	.align		4
        /*0000*/ 	.word	0x00000000
	.align		4
        /*0004*/ 	.word	0xffffffff
	.align		4
        /*0008*/ 	.word	0x00000000
	.align		4
        /*000c*/ 	.word	0xfffffffe
	.align		4
        /*0010*/ 	.word	0x00000000
	.align		4
        /*0014*/ 	.word	0xfffffffd
	.align		4
        /*0018*/ 	.word	0x00000000
	.align		4
        /*001c*/ 	.word	0xfffffffc


//--------------------- .text._ZN4solr17finitediff_kernelEPKfPKiPfi --------------------------
	.section	.text._ZN4solr17finitediff_kernelEPKfPKiPfi,"ax",@progbits
	.align	128
        .global         _ZN4solr17finitediff_kernelEPKfPKiPfi
        .type           _ZN4solr17finitediff_kernelEPKfPKiPfi,@function
        .size           _ZN4solr17finitediff_kernelEPKfPKiPfi,(.L_x_26 - _ZN4solr17finitediff_kernelEPKfPKiPfi)
        .other          _ZN4solr17finitediff_kernelEPKfPKiPfi,@"STO_CUDA_ENTRY STV_DEFAULT"
_ZN4solr17finitediff_kernelEPKfPKiPfi:
.text._ZN4solr17finitediff_kernelEPKfPKiPfi:
[----:B------:R-:W-:Y:S01]  /*0000*/  LDC R1, c[0x0][0x37c] ;  /* 0x0000df00ff017b82 */ /* 0x000fe20000000800 */
[----:B------:R-:W0:Y:S07]  /*0010*/  S2R R0, SR_TID.X ;  /* 0x0000000000007919 */ /* 0x000e2e0000002100 */
[----:B------:R-:W0:Y:S01]  /*0020*/  S2UR UR4, SR_CTAID.X ;  /* 0x00000000000479c3 */ /* 0x000e220000002500 */
[----:B------:R-:W1:Y:S07]  /*0030*/  LDCU UR5, c[0x0][0x398] ;  /* 0x00007300ff0577ac */ /* 0x000e6e0008000800 */
[----:B------:R-:W0:Y:S02]  /*0040*/  LDC R5, c[0x0][0x360] ;  /* 0x0000d800ff057b82 */ /* 0x000e240000000800 */
[----:B0-----:R-:W-:-:S05]  /*0050*/  IMAD R15, R5, UR4, R0 ;  /* 0x00000004050f7c24 */ /* 0x001fca000f8e0200 */
[----:B-1----:R-:W-:-:S13]  /*0060*/  ISETP.GE.AND P0, PT, R15, UR5, PT ;  /* 0x000000050f007c0c */ /* 0x002fda000bf06270 */
[----:B------:R-:W-:Y:S05]  /*0070*/  @P0 EXIT ;  /* 0x000000000000094d */ /* 0x000fea0003800000 */
[----:B------:R-:W0:Y:S01]  /*0080*/  LDC R14, c[0x0][0x398] ;  /* 0x0000e600ff0e7b82 */ /* 0x000e220000000800 */
[----:B------:R-:W1:Y:S01]  /*0090*/  LDCU UR4, c[0x0][0x370] ;  /* 0x00006e00ff0477ac */ /* 0x000e620008000800 */
[----:B------:R-:W2:Y:S06]  /*00a0*/  LDCU.64 UR6, c[0x0][0x358] ;  /* 0x00006b00ff0677ac */ /* 0x000eac0008000a00 */
[----:B------:R-:W3:Y:S08]  /*00b0*/  LDC.64 R10, c[0x0][0x390] ;  /* 0x0000e400ff0a7b82 */ /* 0x000ef00000000a00 */
[----:B------:R-:W4:Y:S01]  /*00c0*/  LDC.64 R8, c[0x0][0x380] ;  /* 0x0000e000ff087b82 */ /* 0x000f220000000a00 */
[----:B-1----:R-:W-:-:S07]  /*00d0*/  IMAD R5, R5, UR4, RZ ;  /* 0x0000000405057c24 */ /* 0x002fce000f8e02ff */
[----:B--2---:R-:W1:Y:S02]  /*00e0*/  LDC.64 R6, c[0x0][0x388] ;  /* 0x0000e200ff067b82 */ /* 0x004e640000000a00 */
.L_x_9:
[----:B----4-:R-:W-:-:S05]  /*00f0*/  IMAD.WIDE R20, R15, 0x4, R8 ;  /* 0x000000040f147825 */ /* 0x010fca00078e0208 */
[----:B--2---:R-:W2:Y:S01]  /*0100*/  LDG.E.CONSTANT R3, desc[UR6][R20.64] ;  /* 0x0000000614037981 */ /* 0x004ea2000c1e9900 */
[----:B0-----:R-:W-:-:S04]  /*0110*/  IMAD.WIDE R24, R14, 0x4, R20 ;  /* 0x000000040e187825 */ /* 0x001fc800078e0214 */
[C---:B------:R-:W-:Y:S02]  /*0120*/  IMAD.WIDE R26, R14.reuse, 0x4, R24 ;  /* 0x000000040e1a7825 */ /* 0x040fe400078e0218 */
[----:B------:R-:W2:Y:S02]  /*0130*/  LDG.E.CONSTANT R24, desc[UR6][R24.64] ;  /* 0x0000000618187981 */ /* 0x000ea4000c1e9900 */
[C---:B------:R-:W-:Y:S02]  /*0140*/  IMAD.WIDE R18, R14.reuse, 0x4, R26 ;  /* 0x000000040e127825 */ /* 0x040fe400078e021a */
[----:B------:R-:W4:Y:S02]  /*0150*/  LDG.E.CONSTANT R2, desc[UR6][R26.64] ;  /* 0x000000061a027981 */ /* 0x000f24000c1e9900 */
[C---:B------:R-:W-:Y:S02]  /*0160*/  IMAD.WIDE R16, R14.reuse, 0x4, R18 ;  /* 0x000000040e107825 */ /* 0x040fe400078e0212 */
[----:B------:R-:W4:Y:S02]  /*0170*/  LDG.E.CONSTANT R19, desc[UR6][R18.64] ;  /* 0x0000000612137981 */ /* 0x000f24000c1e9900 */
[----:B------:R-:W-:-:S02]  /*0180*/  IMAD.WIDE R28, R14, 0x4, R16 ;  /* 0x000000040e1c7825 */ /* 0x000fc400078e0210 */
[----:B------:R-:W3:Y:S04]  /*0190*/  LDG.E.CONSTANT R0, desc[UR6][R16.64] ;  /* 0x0000000610007981 */ /* 0x000ee8000c1e9900 */
[----:B------:R-:W3:Y:S01]  /*01a0*/  LDG.E.CONSTANT R29, desc[UR6][R28.64] ;  /* 0x000000061c1d7981 */ /* 0x000ee2000c1e9900 */
[----:B-1----:R-:W-:-:S05]  /*01b0*/  IMAD.WIDE R22, R15, 0x4, R6 ;  /* 0x000000040f167825 */ /* 0x002fca00078e0206 */
[----:B------:R0:W5:Y:S01]  /*01c0*/  LDG.E.CONSTANT R12, desc[UR6][R22.64] ;  /* 0x00000006160c7981 */ /* 0x000162000c1e9900 */
[----:B------:R-:W-:Y:S01]  /*01d0*/  IMAD.IADD R15, R5, 0x1, R15 ;  /* 0x00000001050f7824 */ /* 0x000fe200078e020f */
[----:B------:R-:W-:Y:S04]  /*01e0*/  BSSY.RECONVERGENT B0, `(.L_x_0) ;  /* 0x000001f000007945 */ /* 0x000fe80003800200 */
[----:B------:R-:W-:Y:S01]  /*01f0*/  ISETP.GE.AND P2, PT, R15, R14, PT ;  /* 0x0000000e0f00720c */ /* 0x000fe20003f46270 */
[----:B--2---:R-:W-:Y:S01]  /*0200*/  FADD R3, R3, -R24 ;  /* 0x8000001803037221 */ /* 0x004fe20000000000 */
[----:B----4-:R-:W-:-:S05]  /*0210*/  FADD R2, R2, -R19 ;  /* 0x8000001302027221 */ /* 0x010fca0000000000 */
[----:B------:R-:W-:Y:S01]  /*0220*/  FMNMX R21, |R3|, |R2|, !PT ;  /* 0x4000000203157209 */ /* 0x000fe20007800200 */
[----:B---3--:R-:W-:-:S05]  /*0230*/  FADD R0, R0, -R29 ;  /* 0x8000001d00007221 */ /* 0x008fca0000000000 */
[----:B------:R-:W-:-:S04]  /*0240*/  FMNMX R20, |R0|, R21, !PT ;  /* 0x0000001500147209 */ /* 0x000fc80007800200 */
[----:B------:R-:W-:Y:S02]  /*0250*/  LOP3.LUT R13, R20, 0xfe000000, RZ, 0xc0, !PT ;  /* 0xfe000000140d7812 */ /* 0x000fe400078ec0ff */
[----:B------:R-:W-:Y:S02]  /*0260*/  FMNMX R21, |R0|, R21, PT ;  /* 0x0000001500157209 */ /* 0x000fe40003800200 */
[----:B------:R-:W-:Y:S02]  /*0270*/  LOP3.LUT R17, R13, 0x7e800000, RZ, 0x3c, !PT ;  /* 0x7e8000000d117812 */ /* 0x000fe400078e3cff */
[----:B------:R-:W-:-:S03]  /*0280*/  FMNMX R4, |R3|, |R2|, PT ;  /* 0x4000000203047209 */ /* 0x000fc60003800200 */
[-C--:B------:R-:W-:Y:S02]  /*0290*/  FMUL R21, R21, R17.reuse ;  /* 0x0000001115157220 */ /* 0x080fe40000400000 */
[----:B------:R-:W-:Y:S02]  /*02a0*/  FMUL R4, R4, R17 ;  /* 0x0000001104047220 */ /* 0x000fe40000400000 */
[----:B------:R-:W-:Y:S01]  /*02b0*/  FMUL R21, R21, R21 ;  /* 0x0000001515157220 */ /* 0x000fe20000400000 */
[----:B------:R-:W-:-:S03]  /*02c0*/  FMUL R17, R20, R17 ;  /* 0x0000001114117220 */ /* 0x000fc60000400000 */
[----:B------:R-:W-:-:S04]  /*02d0*/  FFMA R4, R4, R4, R21 ;  /* 0x0000000404047223 */ /* 0x000fc80000000015 */
[----:B------:R-:W-:-:S04]  /*02e0*/  FFMA R19, R17, R17, R4 ;  /* 0x0000001111137223 */ /* 0x000fc80000000004 */
[----:B------:R-:W-:Y:S01]  /*02f0*/  VIADD R4, R19, 0xf3000000 ;  /* 0xf300000013047836 */ /* 0x000fe20000000000 */
[----:B------:R0:W1:Y:S04]  /*0300*/  MUFU.RSQ R16, R19 ;  /* 0x0000001300107308 */ /* 0x0000680000001400 */
[----:B------:R-:W-:Y:S01]  /*0310*/  ISETP.GT.U32.AND P0, PT, R4, 0x727fffff, PT ;  /* 0x727fffff0400780c */ /* 0x000fe20003f04070 */
[----:B------:R-:W-:-:S04]  /*0320*/  FADD R17, |R3|, |R2| ;  /* 0x4000000203117221 */ /* 0x000fc80000000200 */
[----:B------:R-:W-:-:S08]  /*0330*/  FADD R17, |R0|, R17 ;  /* 0x0000001100117221 */ /* 0x000fd00000000200 */
[----:B01----:R-:W-:Y:S05]  /*0340*/  @!P0 BRA `(.L_x_1) ;  /* 0x0000000000108947 */ /* 0x003fea0003800000 */
[----:B------:R-:W-:-:S07]  /*0350*/  MOV R23, 0x370 ;  /* 0x0000037000177802 */ /* 0x000fce0000000f00 */
[----:B-----5:R-:W-:Y:S05]  /*0360*/  CALL.REL.NOINC `($__internal_0_$__cuda_sm20_sqrt_rn_f32_slowpath) ;  /* 0x0000000000ec7944 */ /* 0x020fea0003c00000 */
[----:B------:R-:W-:Y:S01]  /*0370*/  MOV R4, R16 ;  /* 0x0000001000047202 */ /* 0x000fe20000000f00 */
[----:B------:R-:W-:Y:S06]  /*0380*/  BRA `(.L_x_2) ;  /* 0x0000000000107947 */ /* 0x000fec0003800000 */
.L_x_1:
[----:B------:R-:W-:Y:S01]  /*0390*/  FMUL.FTZ R4, R19, R16 ;  /* 0x0000001013047220 */ /* 0x000fe20000410000 */
[----:B------:R-:W-:-:S03]  /*03a0*/  FMUL.FTZ R16, R16, 0.5 ;  /* 0x3f00000010107820 */ /* 0x000fc60000410000 */
[----:B------:R-:W-:-:S04]  /*03b0*/  FFMA R19, -R4, R4, R19 ;  /* 0x0000000404137223 */ /* 0x000fc80000000113 */
[----:B------:R-:W-:-:S07]  /*03c0*/  FFMA R4, R19, R16, R4 ;  /* 0x0000001013047223 */ /* 0x000fce0000000004 */
.L_x_2:
[----:B------:R-:W-:Y:S05]  /*03d0*/  BSYNC.RECONVERGENT B0 ;  /* 0x0000000000007941 */ /* 0x000fea0003800200 */
.L_x_0:
[----:B------:R-:W-:Y:S01]  /*03e0*/  FSETP.GT.AND P0, PT, R17, R20, PT ;  /* 0x000000141100720b */ /* 0x000fe20003f04000 */
[----:B------:R-:W-:Y:S01]  /*03f0*/  BSSY.RECONVERGENT B0, `(.L_x_3) ;  /* 0x0000010000007945 */ /* 0x000fe20003800200 */
[----:B------:R-:W-:-:S11]  /*0400*/  LOP3.LUT R13, R13, 0x800000, RZ, 0xfc, !PT ;  /* 0x008000000d0d7812 */ /* 0x000fd600078efcff */
[----:B------:R-:W-:Y:S01]  /*0410*/  @P0 FMUL R17, R13, R4 ;  /* 0x000000040d110220 */ /* 0x000fe20000400000 */
[----:B------:R-:W-:-:S04]  /*0420*/  FSETP.NEU.AND P0, PT, R20, +INF , PT ;  /* 0x7f8000001400780b */ /* 0x000fc80003f0d000 */
[----:B------:R-:W-:-:S04]  /*0430*/  FSEL R4, R17, +INF , P0 ;  /* 0x7f80000011047808 */ /* 0x000fc80000000000 */
[----:B------:R-:W0:Y:S08]  /*0440*/  MUFU.RCP R13, R4 ;  /* 0x00000004000d7308 */ /* 0x000e300000001000 */
[----:B------:R-:W1:Y:S01]  /*0450*/  FCHK P0, R3, R4 ;  /* 0x0000000403007302 */ /* 0x000e620000000000 */
[----:B0-----:R-:W-:-:S04]  /*0460*/  FFMA R16, -R4, R13, 1 ;  /* 0x3f80000004107423 */ /* 0x001fc8000000010d */
[----:B------:R-:W-:-:S04]  /*0470*/  FFMA R16, R13, R16, R13 ;  /* 0x000000100d107223 */ /* 0x000fc8000000000d */
[----:B------:R-:W-:-:S04]  /*0480*/  FFMA R13, R3, R16, RZ ;  /* 0x00000010030d7223 */ /* 0x000fc800000000ff */
[----:B------:R-:W-:-:S04]  /*0490*/  FFMA R17, -R4, R13, R3 ;  /* 0x0000000d04117223 */ /* 0x000fc80000000103 */
[----:B------:R-:W-:Y:S01]  /*04a0*/  FFMA R17, R16, R17, R13 ;  /* 0x0000001110117223 */ /* 0x000fe2000000000d */
[----:B-1----:R-:W-:Y:S06]  /*04b0*/  @!P0 BRA `(.L_x_4) ;  /* 0x00000000000c8947 */ /* 0x002fec0003800000 */
[----:B------:R-:W-:-:S07]  /*04c0*/  MOV R16, 0x4e0 ;  /* 0x000004e000107802 */ /* 0x000fce0000000f00 */
[----:B-----5:R-:W-:Y:S05]  /*04d0*/  CALL.REL.NOINC `($__internal_1_$__cuda_sm3x_div_rn_noftz_f32_slowpath) ;  /* 0x0000000000ec7944 */ /* 0x020fea0003c00000 */
[----:B------:R-:W-:-:S07]  /*04e0*/  IMAD.MOV.U32 R17, RZ, RZ, R3 ;  /* 0x000000ffff117224 */ /* 0x000fce00078e0003 */
.L_x_4:
[----:B------:R-:W-:Y:S05]  /*04f0*/  BSYNC.RECONVERGENT B0 ;  /* 0x0000000000007941 */ /* 0x000fea0003800200 */
.L_x_3:
[----:B------:R-:W0:Y:S01]  /*0500*/  MUFU.RCP R3, R4 ;  /* 0x0000000400037308 */ /* 0x000e220000001000 */
[----:B-----5:R-:W-:Y:S01]  /*0510*/  IMAD R13, R12, 0x3, RZ ;  /* 0x000000030c0d7824 */ /* 0x020fe200078e02ff */
[----:B------:R-:W-:Y:S03]  /*0520*/  BSSY.RECONVERGENT B0, `(.L_x_5) ;  /* 0x000000d000007945 */ /* 0x000fe60003800200 */
[----:B------:R-:W-:-:S03]  /*0530*/  IMAD.WIDE R12, R13, 0x4, R10 ;  /* 0x000000040d0c7825 */ /* 0x000fc600078e020a */
[----:B------:R-:W1:Y:S02]  /*0540*/  FCHK P0, R2, R4 ;  /* 0x0000000402007302 */ /* 0x000e640000000000 */
[----:B------:R2:W-:Y:S01]  /*0550*/  STG.E desc[UR6][R12.64], R17 ;  /* 0x000000110c007986 */ /* 0x0005e2000c101906 */
[----:B0-----:R-:W-:-:S04]  /*0560*/  FFMA R16, -R4, R3, 1 ;  /* 0x3f80000004107423 */ /* 0x001fc80000000103 */
[----:B------:R-:W-:-:S04]  /*0570*/  FFMA R18, R3, R16, R3 ;  /* 0x0000001003127223 */ /* 0x000fc80000000003 */
[----:B------:R-:W-:-:S04]  /*0580*/  FFMA R3, R2, R18, RZ ;  /* 0x0000001202037223 */ /* 0x000fc800000000ff */
[----:B------:R-:W-:-:S04]  /*0590*/  FFMA R16, -R4, R3, R2 ;  /* 0x0000000304107223 */ /* 0x000fc80000000102 */
[----:B------:R-:W-:Y:S01]  /*05a0*/  FFMA R3, R18, R16, R3 ;  /* 0x0000001012037223 */ /* 0x000fe20000000003 */
[----:B-12---:R-:W-:Y:S06]  /*05b0*/  @!P0 BRA `(.L_x_6) ;  /* 0x00000000000c8947 */ /* 0x006fec0003800000 */
[----:B------:R-:W-:Y:S01]  /*05c0*/  IMAD.MOV.U32 R3, RZ, RZ, R2 ;  /* 0x000000ffff037224 */ /* 0x000fe200078e0002 */
[----:B------:R-:W-:-:S07]  /*05d0*/  MOV R16, 0x5f0 ;  /* 0x000005f000107802 */ /* 0x000fce0000000f00 */
[----:B------:R-:W-:Y:S05]  /*05e0*/  CALL.REL.NOINC `($__internal_1_$__cuda_sm3x_div_rn_noftz_f32_slowpath) ;  /* 0x0000000000a87944 */ /* 0x000fea0003c00000 */
.L_x_6:
[----:B------:R-:W-:Y:S05]  /*05f0*/  BSYNC.RECONVERGENT B0 ;  /* 0x0000000000007941 */ /* 0x000fea0003800200 */
.L_x_5:
[----:B------:R-:W0:Y:S01]  /*0600*/  MUFU.RCP R17, R4 ;  /* 0x0000000400117308 */ /* 0x000e220000001000 */
[----:B------:R1:W-:Y:S01]  /*0610*/  STG.E desc[UR6][R12.64+0x4], R3 ;  /* 0x000004030c007986 */ /* 0x0003e2000c101906 */
[----:B------:R-:W-:Y:S06]  /*0620*/  BSSY.RECONVERGENT B0, `(.L_x_7) ;  /* 0x000000c000007945 */ /* 0x000fec0003800200 */
[----:B------:R-:W2:Y:S01]  /*0630*/  FCHK P0, R0, R4 ;  /* 0x0000000400007302 */ /* 0x000ea20000000000 */
[----:B0-----:R-:W-:-:S04]  /*0640*/  FFMA R2, -R4, R17, 1 ;  /* 0x3f80000004027423 */ /* 0x001fc80000000111 */
[----:B------:R-:W-:-:S04]  /*0650*/  FFMA R16, R17, R2, R17 ;  /* 0x0000000211107223 */ /* 0x000fc80000000011 */
[----:B------:R-:W-:-:S04]  /*0660*/  FFMA R17, R0, R16, RZ ;  /* 0x0000001000117223 */ /* 0x000fc800000000ff */
[----:B------:R-:W-:-:S04]  /*0670*/  FFMA R2, -R4, R17, R0 ;  /* 0x0000001104027223 */ /* 0x000fc80000000100 */
[----:B------:R-:W-:Y:S01]  /*0680*/  FFMA R17, R16, R2, R17 ;  /* 0x0000000210117223 */ /* 0x000fe20000000011 */
[----:B-12---:R-:W-:Y:S06]  /*0690*/  @!P0 BRA `(.L_x_8) ;  /* 0x0000000000108947 */ /* 0x006fec0003800000 */
[----:B------:R-:W-:Y:S02]  /*06a0*/  MOV R3, R0 ;  /* 0x0000000000037202 */ /* 0x000fe40000000f00 */
[----:B------:R-:W-:-:S07]  /*06b0*/  MOV R16, 0x6d0 ;  /* 0x000006d000107802 */ /* 0x000fce0000000f00 */
[----:B------:R-:W-:Y:S05]  /*06c0*/  CALL.REL.NOINC `($__internal_1_$__cuda_sm3x_div_rn_noftz_f32_slowpath) ;  /* 0x0000000000707944 */ /* 0x000fea0003c00000 */
[----:B------:R-:W-:-:S07]  /*06d0*/  IMAD.MOV.U32 R17, RZ, RZ, R3 ;  /* 0x000000ffff117224 */ /* 0x000fce00078e0003 */
.L_x_8:
[----:B------:R-:W-:Y:S05]  /*06e0*/  BSYNC.RECONVERGENT B0 ;  /* 0x0000000000007941 */ /* 0x000fea0003800200 */
.L_x_7:
[----:B------:R2:W-:Y:S01]  /*06f0*/  STG.E desc[UR6][R12.64+0x8], R17 ;  /* 0x000008110c007986 */ /* 0x0005e2000c101906 */
[----:B------:R-:W-:Y:S05]  /*0700*/  @!P2 BRA `(.L_x_9) ;  /* 0xfffffff80078a947 */ /* 0x000fea000383ffff */
[----:B------:R-:W-:Y:S05]  /*0710*/  EXIT ;  /* 0x000000000000794d */ /* 0x000fea0003800000 */
        .weak           $__internal_0_$__cuda_sm20_sqrt_rn_f32_slowpath
        .type           $__internal_0_$__cuda_sm20_sqrt_rn_f32_slowpath,@function
        .size           $__internal_0_$__cuda_sm20_sqrt_rn_f32_slowpath,($__internal_1_$__cuda_sm3x_div_rn_noftz_f32_slowpath - $__internal_0_$__cuda_sm20_sqrt_rn_f32_slowpath)
$__internal_0_$__cuda_sm20_sqrt_rn_f32_slowpath:
[----:B------:R-:W-:-:S13]  /*0720*/  LOP3.LUT P0, RZ, R19, 0x7fffffff, RZ, 0xc0, !PT ;  /* 0x7fffffff13ff7812 */ /* 0x000fda000780c0ff */
[----:B------:R-:W-:Y:S01]  /*0730*/  @!P0 MOV R16, R19 ;  /* 0x0000001300108202 */ /* 0x000fe20000000f00 */
[----:B------:R-:W-:Y:S06]  /*0740*/  @!P0 BRA `(.L_x_10) ;  /* 0x0000000000448947 */ /* 0x000fec0003800000 */
[----:B------:R-:W-:Y:S01]  /*0750*/  FSETP.GEU.FTZ.AND P0, PT, R19, RZ, PT ;  /* 0x000000ff1300720b */ /* 0x000fe20003f1e000 */
[----:B------:R-:W-:-:S12]  /*0760*/  IMAD.MOV.U32 R4, RZ, RZ, R19 ;  /* 0x000000ffff047224 */ /* 0x000fd800078e0013 */
[----:B------:R-:W-:Y:S01]  /*0770*/  @!P0 MOV R16, 0x7fffffff ;  /* 0x7fffffff00108802 */ /* 0x000fe20000000f00 */
[----:B------:R-:W-:Y:S06]  /*0780*/  @!P0 BRA `(.L_x_10) ;  /* 0x0000000000348947 */ /* 0x000fec0003800000 */
[----:B------:R-:W-:-:S13]  /*0790*/  FSETP.GTU.FTZ.AND P0, PT, |R4|, +INF , PT ;  /* 0x7f8000000400780b */ /* 0x000fda0003f1c200 */
[----:B------:R-:W-:Y:S01]  /*07a0*/  @P0 FADD.FTZ R16, R4, 1 ;  /* 0x3f80000004100421 */ /* 0x000fe20000010000 */
[----:B------:R-:W-:Y:S06]  /*07b0*/  @P0 BRA `(.L_x_10) ;  /* 0x0000000000280947 */ /* 0x000fec0003800000 */
[----:B------:R-:W-:-:S13]  /*07c0*/  FSETP.NEU.FTZ.AND P0, PT, |R4|, +INF , PT ;  /* 0x7f8000000400780b */ /* 0x000fda0003f1d200 */
[----:B------:R-:W-:-:S04]  /*07d0*/  @P0 FFMA R18, R4, 1.84467440737095516160e+19, RZ ;  /* 0x5f80000004120823 */ /* 0x000fc800000000ff */
[----:B------:R-:W0:Y:S02]  /*07e0*/  @P0 MUFU.RSQ R19, R18 ;  /* 0x0000001200130308 */ /* 0x000e240000001400 */
[----:B0-----:R-:W-:Y:S01]  /*07f0*/  @P0 FMUL.FTZ R21, R18, R19 ;  /* 0x0000001312150220 */ /* 0x001fe20000410000 */
[----:B------:R-:W-:-:S03]  /*0800*/  @P0 FMUL.FTZ R19, R19, 0.5 ;  /* 0x3f00000013130820 */ /* 0x000fc60000410000 */
[----:B------:R-:W-:-:S04]  /*0810*/  @P0 FADD.FTZ R16, -R21, -RZ ;  /* 0x800000ff15100221 */ /* 0x000fc80000010100 */
[----:B------:R-:W-:Y:S01]  /*0820*/  @P0 FFMA R22, R21, R16, R18 ;  /* 0x0000001015160223 */ /* 0x000fe20000000012 */
[----:B------:R-:W-:-:S03]  /*0830*/  @!P0 IMAD.MOV.U32 R16, RZ, RZ, R4 ;  /* 0x000000ffff108224 */ /* 0x000fc600078e0004 */
[----:B------:R-:W-:-:S04]  /*0840*/  @P0 FFMA R19, R22, R19, R21 ;  /* 0x0000001316130223 */ /* 0x000fc80000000015 */
[----:B------:R-:W-:-:S07]  /*0850*/  @P0 FMUL.FTZ R16, R19, 2.3283064365386962891e-10 ;  /* 0x2f80000013100820 */ /* 0x000fce0000410000 */
.L_x_10:
[----:B------:R-:W-:Y:S01]  /*0860*/  MOV R18, R23 ;  /* 0x0000001700127202 */ /* 0x000fe20000000f00 */
[----:B------:R-:W-:-:S04]  /*0870*/  IMAD.MOV.U32 R19, RZ, RZ, 0x0 ;  /* 0x00000000ff137424 */ /* 0x000fc800078e00ff */
[----:B------:R-:W-:Y:S05]  /*0880*/  RET.REL.NODEC R18 `(_ZN4solr17finitediff_kernelEPKfPKiPfi) ;  /* 0xfffffff412dc7950 */ /* 0x000fea0003c3ffff */
        .weak           $__internal_1_$__cuda_sm3x_div_rn_noftz_f32_slowpath
        .type           $__internal_1_$__cuda_sm3x_div_rn_noftz_f32_slowpath,@function
        .size           $__internal_1_$__cuda_sm3x_div_rn_noftz_f32_slowpath,(.L_x_26 - $__internal_1_$__cuda_sm3x_div_rn_noftz_f32_slowpath)
$__internal_1_$__cuda_sm3x_div_rn_noftz_f32_slowpath:
[----:B------:R-:W-:Y:S01]  /*0890*/  SHF.R.U32.HI R17, RZ, 0x17, R4 ;  /* 0x00000017ff117819 */ /* 0x000fe20000011604 */
[----:B------:R-:W-:Y:S01]  /*08a0*/  BSSY.RECONVERGENT B1, `(.L_x_11) ;  /* 0x0000063000017945 */ /* 0x000fe20003800200 */
[----:B------:R-:W-:Y:S02]  /*08b0*/  SHF.R.U32.HI R18, RZ, 0x17, R3 ;  /* 0x00000017ff127819 */ /* 0x000fe40000011603 */
[----:B------:R-:W-:Y:S02]  /*08c0*/  LOP3.LUT R17, R17, 0xff, RZ, 0xc0, !PT ;  /* 0x000000ff11117812 */ /* 0x000fe400078ec0ff */
[----:B------:R-:W-:Y:S02]  /*08d0*/  LOP3.LUT R23, R18, 0xff, RZ, 0xc0, !PT ;  /* 0x000000ff12177812 */ /* 0x000fe400078ec0ff */
[----:B------:R-:W-:Y:S02]  /*08e0*/  IADD3 R21, PT, PT, R17, -0x1, RZ ;  /* 0xffffffff11157810 */ /* 0x000fe40007ffe0ff */
[----:B------:R-:W-:Y:S01]  /*08f0*/  MOV R20, R4 ;  /* 0x0000000400147202 */ /* 0x000fe20000000f00 */
[----:B------:R-:W-:Y:S01]  /*0900*/  VIADD R19, R23, 0xffffffff ;  /* 0xffffffff17137836 */ /* 0x000fe20000000000 */
[----:B------:R-:W-:-:S04]  /*0910*/  ISETP.GT.U32.AND P0, PT, R21, 0xfd, PT ;  /* 0x000000fd1500780c */ /* 0x000fc80003f04070 */
[----:B------:R-:W-:-:S13]  /*0920*/  ISETP.GT.U32.OR P0, PT, R19, 0xfd, P0 ;  /* 0x000000fd1300780c */ /* 0x000fda0000704470 */
[----:B------:R-:W-:Y:S01]  /*0930*/  @!P0 IMAD.MOV.U32 R18, RZ, RZ, RZ ;  /* 0x000000ffff128224 */ /* 0x000fe200078e00ff */
[----:B------:R-:W-:Y:S06]  /*0940*/  @!P0 BRA `(.L_x_12) ;  /* 0x00000000005c8947 */ /* 0x000fec0003800000 */
[----:B------:R-:W-:Y:S02]  /*0950*/  FSETP.GTU.FTZ.AND P0, PT, |R3|, +INF , PT ;  /* 0x7f8000000300780b */ /* 0x000fe40003f1c200 */
[----:B------:R-:W-:-:S04]  /*0960*/  FSETP.GTU.FTZ.AND P1, PT, |R4|, +INF , PT ;  /* 0x7f8000000400780b */ /* 0x000fc80003f3c200 */
[----:B------:R-:W-:-:S13]  /*0970*/  PLOP3.LUT P0, PT, P0, P1, PT, 0xf8, 0x8f ;  /* 0x00000000008f781c */ /* 0x000fda0000703f70 */
[----:B------:R-:W-:Y:S05]  /*0980*/  @P0 BRA `(.L_x_13) ;  /* 0x00000004004c0947 */ /* 0x000fea0003800000 */
[----:B------:R-:W-:-:S13]  /*0990*/  LOP3.LUT P0, RZ, R20, 0x7fffffff, R3, 0xc8, !PT ;  /* 0x7fffffff14ff7812 */ /* 0x000fda000780c803 */
[----:B------:R-:W-:Y:S05]  /*09a0*/  @!P0 BRA `(.L_x_14) ;  /* 0x00000004003c8947 */ /* 0x000fea0003800000 */
[C---:B------:R-:W-:Y:S02]  /*09b0*/  FSETP.NEU.FTZ.AND P3, PT, |R3|.reuse, +INF , PT ;  /* 0x7f8000000300780b */ /* 0x040fe40003f7d200 */
[----:B------:R-:W-:Y:S02]  /*09c0*/  FSETP.NEU.FTZ.AND P1, PT, |R4|, +INF , PT ;  /* 0x7f8000000400780b */ /* 0x000fe40003f3d200 */
[----:B------:R-:W-:-:S11]  /*09d0*/  FSETP.NEU.FTZ.AND P0, PT, |R3|, +INF , PT ;  /* 0x7f8000000300780b */ /* 0x000fd60003f1d200 */
[----:B------:R-:W-:Y:S05]  /*09e0*/  @!P1 BRA !P3, `(.L_x_14) ;  /* 0x00000004002c9947 */ /* 0x000fea0005800000 */
[----:B------:R-:W-:-:S04]  /*09f0*/  LOP3.LUT P3, RZ, R3, 0x7fffffff, RZ, 0xc0, !PT ;  /* 0x7fffffff03ff7812 */ /* 0x000fc8000786c0ff */
[----:B------:R-:W-:-:S13]  /*0a00*/  PLOP3.LUT P1, PT, P1, P3, PT, 0x2f, 0xf2 ;  /* 0x0000000000f2781c */ /* 0x000fda0000f26577 */
[----:B------:R-:W-:Y:S05]  /*0a10*/  @P1 BRA `(.L_x_15) ;  /* 0x0000000400181947 */ /* 0x000fea0003800000 */
[----:B------:R-:W-:-:S04]  /*0a20*/  LOP3.LUT P1, RZ, R20, 0x7fffffff, RZ, 0xc0, !PT ;  /* 0x7fffffff14ff7812 */ /* 0x000fc8000782c0ff */
[----:B------:R-:W-:-:S13]  /*0a30*/  PLOP3.LUT P0, PT, P0, P1, PT, 0x2f, 0xf2 ;  /* 0x0000000000f2781c */ /* 0x000fda0000702577 */
[----:B------:R-:W-:Y:S05]  /*0a40*/  @P0 BRA `(.L_x_16) ;  /* 0x0000000400000947 */ /* 0x000fea0003800000 */
[----:B------:R-:W-:Y:S02]  /*0a50*/  ISETP.GE.AND P0, PT, R19, RZ, PT ;  /* 0x000000ff1300720c */ /* 0x000fe40003f06270 */
[----:B------:R-:W-:-:S11]  /*0a60*/  ISETP.GE.AND P1, PT, R21, RZ, PT ;  /* 0x000000ff1500720c */ /* 0x000fd60003f26270 */
[----:B------:R-:W-:Y:S01]  /*0a70*/  @P0 MOV R18, RZ ;  /* 0x000000ff00120202 */ /* 0x000fe20000000f00 */
[----:B------:R-:W-:Y:S02]  /*0a80*/  @!P0 IMAD.MOV.U32 R18, RZ, RZ, -0x40 ;  /* 0xffffffc0ff128424 */ /* 0x000fe400078e00ff */
[----:B------:R-:W-:Y:S01]  /*0a90*/  @!P0 FFMA R3, R3, 1.84467440737095516160e+19, RZ ;  /* 0x5f80000003038823 */ /* 0x000fe200000000ff */
[----:B------:R-:W-:Y:S02]  /*0aa0*/  @!P1 FFMA R20, R4, 1.84467440737095516160e+19, RZ ;  /* 0x5f80000004149823 */ /* 0x000fe400000000ff */
[----:B------:R-:W-:-:S07]  /*0ab0*/  @!P1 IADD3 R18, PT, PT, R18, 0x40, RZ ;  /* 0x0000004012129810 */ /* 0x000fce0007ffe0ff */
.L_x_12:
[----:B------:R-:W-:Y:S01]  /*0ac0*/  LEA R19, R17, 0xc0800000, 0x17 ;  /* 0xc080000011137811 */ /* 0x000fe200078eb8ff */
[----:B------:R-:W-:Y:S04]  /*0ad0*/  BSSY.RECONVERGENT B2, `(.L_x_17) ;  /* 0x0000036000027945 */ /* 0x000fe80003800200 */
[----:B------:R-:W-:Y:S01]  /*0ae0*/  IMAD.IADD R21, R20, 0x1, -R19 ;  /* 0x0000000114157824 */ /* 0x000fe200078e0a13 */
[----:B------:R-:W-:-:S03]  /*0af0*/  IADD3 R20, PT, PT, R23, -0x7f, RZ ;  /* 0xffffff8117147810 */ /* 0x000fc60007ffe0ff */
[----:B------:R0:W1:Y:S01]  /*0b00*/  MUFU.RCP R22, R21 ;  /* 0x0000001500167308 */ /* 0x0000620000001000 */
[----:B------:R-:W-:Y:S01]  /*0b10*/  FADD.FTZ R24, -R21, -RZ ;  /* 0x800000ff15187221 */ /* 0x000fe20000010100 */
[C---:B------:R-:W-:Y:S01]  /*0b20*/  IMAD R3, R20.reuse, -0x800000, R3 ;  /* 0xff80000014037824 */ /* 0x040fe200078e0203 */
[----:B0-----:R-:W-:-:S05]  /*0b30*/  IADD3 R21, PT, PT, R20, 0x7f, -R17 ;  /* 0x0000007f14157810 */ /* 0x001fca0007ffe811 */
[----:B------:R-:W-:Y:S02]  /*0b40*/  IMAD.IADD R18, R21, 0x1, R18 ;  /* 0x0000000115127824 */ /* 0x000fe400078e0212 */
[----:B-1----:R-:W-:-:S04]  /*0b50*/  FFMA R19, R22, R24, 1 ;  /* 0x3f80000016137423 */ /* 0x002fc80000000018 */
[----:B------:R-:W-:-:S04]  /*0b60*/  FFMA R22, R22, R19, R22 ;  /* 0x0000001316167223 */ /* 0x000fc80000000016 */
[----:B------:R-:W-:-:S04]  /*0b70*/  FFMA R19, R3, R22, RZ ;  /* 0x0000001603137223 */ /* 0x000fc800000000ff */
[----:B------:R-:W-:-:S04]  /*0b80*/  FFMA R23, R24, R19, R3 ;  /* 0x0000001318177223 */ /* 0x000fc80000000003 */
[----:B------:R-:W-:-:S04]  /*0b90*/  FFMA R19, R22, R23, R19 ;  /* 0x0000001716137223 */ /* 0x000fc80000000013 */
[----:B------:R-:W-:-:S04]  /*0ba0*/  FFMA R24, R24, R19, R3 ;  /* 0x0000001318187223 */ /* 0x000fc80000000003 */
[----:B------:R-:W-:-:S05]  /*0bb0*/  FFMA R3, R22, R24, R19 ;  /* 0x0000001816037223 */ /* 0x000fca0000000013 */
[----:B------:R-:W-:-:S04]  /*0bc0*/  SHF.R.U32.HI R17, RZ, 0x17, R3 ;  /* 0x00000017ff117819 */ /* 0x000fc80000011603 */
[----:B------:R-:W-:-:S04]  /*0bd0*/  LOP3.LUT R17, R17, 0xff, RZ, 0xc0, !PT ;  /* 0x000000ff11117812 */ /* 0x000fc800078ec0ff */
[----:B------:R-:W-:-:S05]  /*0be0*/  IADD3 R20, PT, PT, R17, R18, RZ ;  /* 0x0000001211147210 */ /* 0x000fca0007ffe0ff */
[----:B------:R-:W-:-:S05]  /*0bf0*/  VIADD R17, R20, 0xffffffff ;  /* 0xffffffff14117836 */ /* 0x000fca0000000000 */
[----:B------:R-:W-:-:S13]  /*0c00*/  ISETP.GE.U32.AND P0, PT, R17, 0xfe, PT ;  /* 0x000000fe1100780c */ /* 0x000fda0003f06070 */
[----:B------:R-:W-:Y:S05]  /*0c10*/  @!P0 BRA `(.L_x_18) ;  /* 0x0000000000808947 */ /* 0x000fea0003800000 */
[----:B------:R-:W-:-:S13]  /*0c20*/  ISETP.GT.AND P0, PT, R20, 0xfe, PT ;  /* 0x000000fe1400780c */ /* 0x000fda0003f04270 */
[----:B------:R-:W-:Y:S05]  /*0c30*/  @P0 BRA `(.L_x_19) ;  /* 0x00000000006c0947 */ /* 0x000fea0003800000 */
[----:B------:R-:W-:-:S13]  /*0c40*/  ISETP.GE.AND P0, PT, R20, 0x1, PT ;  /* 0x000000011400780c */ /* 0x000fda0003f06270 */
[----:B------:R-:W-:Y:S05]  /*0c50*/  @P0 BRA `(.L_x_20) ;  /* 0x0000000000740947 */ /* 0x000fea0003800000 */
[----:B------:R-:W-:Y:S02]  /*0c60*/  ISETP.GE.AND P0, PT, R20, -0x18, PT ;  /* 0xffffffe81400780c */ /* 0x000fe40003f06270 */
[----:B------:R-:W-:-:S11]  /*0c70*/  LOP3.LUT R3, R3, 0x80000000, RZ, 0xc0, !PT ;  /* 0x8000000003037812 */ /* 0x000fd600078ec0ff */
[----:B------:R-:W-:Y:S05]  /*0c80*/  @!P0 BRA `(.L_x_20) ;  /* 0x0000000000688947 */ /* 0x000fea0003800000 */
[-CC-:B------:R-:W-:Y:S01]  /*0c90*/  FFMA.RZ R17, R22, R24.reuse, R19.reuse ;  /* 0x0000001816117223 */ /* 0x180fe2000000c013 */
[C---:B------:R-:W-:Y:S02]  /*0ca0*/  ISETP.NE.AND P3, PT, R20.reuse, RZ, PT ;  /* 0x000000ff1400720c */ /* 0x040fe40003f65270 */
[----:B------:R-:W-:Y:S02]  /*0cb0*/  ISETP.NE.AND P1, PT, R20, RZ, PT ;  /* 0x000000ff1400720c */ /* 0x000fe40003f25270 */
[----:B------:R-:W-:Y:S01]  /*0cc0*/  LOP3.LUT R18, R17, 0x7fffff, RZ, 0xc0, !PT ;  /* 0x007fffff11127812 */ /* 0x000fe200078ec0ff */
[CCC-:B------:R-:W-:Y:S01]  /*0cd0*/  FFMA.RP R17, R22.reuse, R24.reuse, R19.reuse ;  /* 0x0000001816117223 */ /* 0x1c0fe20000008013 */
[----:B------:R-:W-:Y:S01]  /*0ce0*/  FFMA.RM R22, R22, R24, R19 ;  /* 0x0000001816167223 */ /* 0x000fe20000004013 */
[----:B------:R-:W-:Y:S01]  /*0cf0*/  IADD3 R19, PT, PT, R20, 0x20, RZ ;  /* 0x0000002014137810 */ /* 0x000fe20007ffe0ff */
[----:B------:R-:W-:Y:S01]  /*0d00*/  IMAD.MOV R20, RZ, RZ, -R20 ;  /* 0x000000ffff147224 */ /* 0x000fe200078e0a14 */
[----:B------:R-:W-:-:S02]  /*0d10*/  LOP3.LUT R18, R18, 0x800000, RZ, 0xfc, !PT ;  /* 0x0080000012127812 */ /* 0x000fc400078efcff */
[----:B------:R-:W-:Y:S02]  /*0d20*/  FSETP.NEU.FTZ.AND P0, PT, R17, R22, PT ;  /* 0x000000161100720b */ /* 0x000fe40003f1d000 */
[----:B------:R-:W-:Y:S02]  /*0d30*/  SHF.L.U32 R19, R18, R19, RZ ;  /* 0x0000001312137219 */ /* 0x000fe400000006ff */
[----:B------:R-:W-:Y:S02]  /*0d40*/  SEL R17, R20, RZ, P3 ;  /* 0x000000ff14117207 */ /* 0x000fe40001800000 */
[----:B------:R-:W-:Y:S02]  /*0d50*/  ISETP.NE.AND P1, PT, R19, RZ, P1 ;  /* 0x000000ff1300720c */ /* 0x000fe40000f25270 */
[----:B------:R-:W-:Y:S02]  /*0d60*/  SHF.R.U32.HI R17, RZ, R17, R18 ;  /* 0x00000011ff117219 */ /* 0x000fe40000011612 */
[----:B------:R-:W-:-:S02]  /*0d70*/  PLOP3.LUT P0, PT, P0, P1, PT, 0xf8, 0x8f ;  /* 0x00000000008f781c */ /* 0x000fc40000703f70 */
[----:B------:R-:W-:Y:S02]  /*0d80*/  SHF.R.U32.HI R19, RZ, 0x1, R17 ;  /* 0x00000001ff137819 */ /* 0x000fe40000011611 */
[----:B------:R-:W-:-:S04]  /*0d90*/  SEL R18, RZ, 0x1, !P0 ;  /* 0x00000001ff127807 */ /* 0x000fc80004000000 */
[----:B------:R-:W-:-:S04]  /*0da0*/  LOP3.LUT R18, R18, 0x1, R19, 0xf8, !PT ;  /* 0x0000000112127812 */ /* 0x000fc800078ef813 */
[----:B------:R-:W-:-:S04]  /*0db0*/  LOP3.LUT R18, R18, R17, RZ, 0xc0, !PT ;  /* 0x0000001112127212 */ /* 0x000fc800078ec0ff */
[----:B------:R-:W-:-:S04]  /*0dc0*/  IADD3 R18, PT, PT, R19, R18, RZ ;  /* 0x0000001213127210 */ /* 0x000fc80007ffe0ff */
[----:B------:R-:W-:Y:S01]  /*0dd0*/  LOP3.LUT R3, R18, R3, RZ, 0xfc, !PT ;  /* 0x0000000312037212 */ /* 0x000fe200078efcff */
[----:B------:R-:W-:Y:S06]  /*0de0*/  BRA `(.L_x_20) ;  /* 0x0000000000107947 */ /* 0x000fec0003800000 */
.L_x_19:
[----:B------:R-:W-:-:S04]  /*0df0*/  LOP3.LUT R3, R3, 0x80000000, RZ, 0xc0, !PT ;  /* 0x8000000003037812 */ /* 0x000fc800078ec0ff */
[----:B------:R-:W-:Y:S01]  /*0e00*/  LOP3.LUT R3, R3, 0x7f800000, RZ, 0xfc, !PT ;  /* 0x7f80000003037812 */ /* 0x000fe200078efcff */
[----:B------:R-:W-:Y:S06]  /*0e10*/  BRA `(.L_x_20) ;  /* 0x0000000000047947 */ /* 0x000fec0003800000 */
.L_x_18:
[----:B------:R-:W-:-:S07]  /*0e20*/  IMAD R3, R18, 0x800000, R3 ;  /* 0x0080000012037824 */ /* 0x000fce00078e0203 */
.L_x_20:
[----:B------:R-:W-:Y:S05]  /*0e30*/  BSYNC.RECONVERGENT B2 ;  /* 0x0000000000027941 */ /* 0x000fea0003800200 */
.L_x_17:
[----:B------:R-:W-:Y:S05]  /*0e40*/  BRA `(.L_x_21) ;  /* 0x0000000000207947 */ /* 0x000fea0003800000 */
.L_x_16:
[----:B------:R-:W-:-:S04]  /*0e50*/  LOP3.LUT R3, R20, 0x80000000, R3, 0x48, !PT ;  /* 0x8000000014037812 */ /* 0x000fc800078e4803 */
[----:B------:R-:W-:Y:S01]  /*0e60*/  LOP3.LUT R3, R3, 0x7f800000, RZ, 0xfc, !PT ;  /* 0x7f80000003037812 */ /* 0x000fe200078efcff */
[----:B------:R-:W-:Y:S06]  /*0e70*/  BRA `(.L_x_21) ;  /* 0x0000000000147947 */ /* 0x000fec0003800000 */
.L_x_15:
[----:B------:R-:W-:Y:S01]  /*0e80*/  LOP3.LUT R3, R20, 0x80000000, R3, 0x48, !PT ;  /* 0x8000000014037812 */ /* 0x000fe200078e4803 */
[----:B------:R-:W-:Y:S06]  /*0e90*/  BRA `(.L_x_21) ;  /* 0x00000000000c7947 */ /* 0x000fec0003800000 */
.L_x_14:
[----:B------:R-:W0:Y:S01]  /*0ea0*/  MUFU.RSQ R3, -QNAN ;  /* 0xffc0000000037908 */ /* 0x000e220000001400 */
[----:B------:R-:W-:Y:S05]  /*0eb0*/  BRA `(.L_x_21) ;  /* 0x0000000000047947 */ /* 0x000fea0003800000 */
.L_x_13:
[----:B------:R-:W-:-:S07]  /*0ec0*/  FADD.FTZ R3, R3, R4 ;  /* 0x0000000403037221 */ /* 0x000fce0000010000 */
.L_x_21:
[----:B------:R-:W-:Y:S05]  /*0ed0*/  BSYNC.RECONVERGENT B1 ;  /* 0x0000000000017941 */ /* 0x000fea0003800200 */
.L_x_11:
[----:B------:R-:W-:-:S04]  /*0ee0*/  HFMA2 R17, -RZ, RZ, 0, 0 ;  /* 0x00000000ff117431 */ /* 0x000fc800000001ff */
[----:B0-----:R-:W-:Y:S05]  /*0ef0*/  RET.REL.NODEC R16 `(_ZN4solr17finitediff_kernelEPKfPKiPfi) ;  /* 0xfffffff010407950 */ /* 0x001fea0003c3ffff */
.L_x_22:
[----:B------:R-:W-:-:S00]  /*0f00*/  BRA `(.L_x_22) ;  /* 0xfffffffc00fc7947 */ /* 0x000fc0000383ffff */
[----:B------:R-:W-:-:S00]  /*0f10*/  NOP ;  /* 0x0000000000007918 */ /* 0x000fc00000000000 */
        /* <DEDUP_REMOVED lines=14> */
.L_x_26:


//--------------------- .text._ZN4solr26finitediff_allocate_kernelEPKfPKiS3_PfPiif --------------------------
	.section	.text._ZN4solr26finitediff_allocate_kernelEPKfPKiS3_PfPiif,"ax",@progbits
	.align	128
        .global         _ZN4solr26finitediff_allocate_kernelEPKfPKiS3_PfPiif
        .type           _ZN4solr26finitediff_allocate_kernelEPKfPKiS3_PfPiif,@function
        .size           _ZN4solr26finitediff_allocate_kernelEPKfPKiS3_PfPiif,(.L_x_28 - _ZN4solr26finitediff_allocate_kernelEPKfPKiS3_PfPiif)
        .other          _ZN4solr26finitediff_allocate_kernelEPKfPKiS3_PfPiif,@"STO_CUDA_ENTRY STV_DEFAULT"
_ZN4solr26finitediff_allocate_kernelEPKfPKiS3_PfPiif:
.text._ZN4solr26finitediff_allocate_kernelEPKfPKiS3_PfPiif:
[----:B------:R-:W-:Y:S01]  /*0000*/  LDC R1, c[0x0][0x37c] ;  /* 0x0000df00ff017b82 */ /* 0x000fe20000000800 */
[----:B------:R-:W0:Y:S07]  /*0010*/  S2R R25, SR_TID.X ;  /* 0x0000000000197919 */ /* 0x000e2e0000002100 */
[----:B------:R-:W0:Y:S08]  /*0020*/  S2UR UR4, SR_CTAID.X ;  /* 0x00000000000479c3 */ /* 0x000e300000002500 */
[----:B------:R-:W0:Y:S08]  /*0030*/  LDC R0, c[0x0][0x360] ;  /* 0x0000d800ff007b82 */ /* 0x000e300000000800 */
[----:B------:R-:W1:Y:S01]  /*0040*/  LDC R23, c[0x0][0x3a8] ;  /* 0x0000ea00ff177b82 */ /* 0x000e620000000800 */
[----:B0-----:R-:W-:-:S05]  /*0050*/  IMAD R25, R0, UR4, R25 ;  /* 0x0000000400197c24 */ /* 0x001fca000f8e0219 */
[----:B-1----:R-:W-:-:S13]  /*0060*/  ISETP.GE.AND P0, PT, R25, R23, PT ;  /* 0x000000171900720c */ /* 0x002fda0003f06270 */
[----:B------:R-:W-:Y:S05]  /*0070*/  @P0 EXIT ;  /* 0x000000000000094d */ /* 0x000fea0003800000 */
[----:B------:R-:W0:Y:S01]  /*0080*/  LDC.64 R2, c[0x0][0x3a0] ;  /* 0x0000e800ff027b82 */ /* 0x000e220000000a00 */
[----:B------:R-:W1:Y:S01]  /*0090*/  LDCU UR4, c[0x0][0x370] ;  /* 0x00006e00ff0477ac */ /* 0x000e620008000800 */
[----:B------:R-:W2:Y:S06]  /*00a0*/  LDCU.64 UR6, c[0x0][0x358] ;  /* 0x00006b00ff0677ac */ /* 0x000eac0008000a00 */
[----:B------:R-:W3:Y:S01]  /*00b0*/  LDC.64 R4, c[0x0][0x390] ;  /* 0x0000e400ff047b82 */ /* 0x000ee20000000a00 */
[----:B------:R-:W4:Y:S07]  /*00c0*/  LDCU UR5, c[0x0][0x3ac] ;  /* 0x00007580ff0577ac */ /* 0x000f2e0008000800 */
[----:B------:R-:W0:Y:S01]  /*00d0*/  LDC.64 R6, c[0x0][0x398] ;  /* 0x0000e600ff067b82 */ /* 0x000e220000000a00 */
[----:B-1----:R-:W-:-:S07]  /*00e0*/  IMAD R0, R0, UR4, RZ ;  /* 0x0000000400007c24 */ /* 0x002fce000f8e02ff */
[----:B------:R-:W1:Y:S08]  /*00f0*/  LDC.64 R8, c[0x0][0x380] ;  /* 0x0000e000ff087b82 */ /* 0x000e700000000a00 */
[----:B--2-4-:R-:W0:Y:S02]  /*0100*/  LDC.64 R10, c[0x0][0x388] ;  /* 0x0000e200ff0a7b82 */ /* 0x014e240000000a00 */
.L_x_23:
[----:B--23--:R-:W-:-:S06]  /*0110*/  IMAD.WIDE R12, R25, 0x4, R4 ;  /* 0x00000004190c7825 */ /* 0x00cfcc00078e0204 */
[----:B------:R-:W2:Y:S01]  /*0120*/  LDG.E.CONSTANT R13, desc[UR6][R12.64] ;  /* 0x000000060c0d7981 */ /* 0x000ea2000c1e9900 */
[----:B------:R-:W-:Y:S02]  /*0130*/  LEA R17, R25, R25, 0x1 ;  /* 0x0000001919117211 */ /* 0x000fe400078e08ff */
[----:B--2---:R-:W-:-:S05]  /*0140*/  LEA R21, R13, R13, 0x1 ;  /* 0x0000000d0d157211 */ /* 0x004fca00078e08ff */
[----:B-1----:R-:W-:-:S05]  /*0150*/  IMAD.WIDE R20, R21, 0x4, R8 ;  /* 0x0000000415147825 */ /* 0x002fca00078e0208 */
[----:B------:R-:W2:Y:S04]  /*0160*/  LDG.E.CONSTANT R22, desc[UR6][R20.64] ;  /* 0x0000000614167981 */ /* 0x000ea8000c1e9900 */
[----:B------:R-:W3:Y:S04]  /*0170*/  LDG.E.CONSTANT R27, desc[UR6][R20.64+0x4] ;  /* 0x00000406141b7981 */ /* 0x000ee8000c1e9900 */
[----:B------:R1:W4:Y:S01]  /*0180*/  LDG.E.CONSTANT R24, desc[UR6][R20.64+0x8] ;  /* 0x0000080614187981 */ /* 0x000322000c1e9900 */
[----:B0-----:R-:W-:-:S06]  /*0190*/  IMAD.WIDE R28, R13, 0x4, R10 ;  /* 0x000000040d1c7825 */ /* 0x001fcc00078e020a */
[----:B------:R0:W5:Y:S01]  /*01a0*/  LDG.E.CONSTANT R29, desc[UR6][R28.64] ;  /* 0x000000061c1d7981 */ /* 0x000162000c1e9900 */
[----:B------:R-:W-:-:S04]  /*01b0*/  IMAD.WIDE R16, R17, 0x4, R6 ;  /* 0x0000000411107825 */ /* 0x000fc800078e0206 */
[----:B------:R-:W-:-:S04]  /*01c0*/  IMAD.WIDE R14, R23, 0x4, R16 ;  /* 0x00000004170e7825 */ /* 0x000fc800078e0210 */
[----:B------:R-:W-:-:S04]  /*01d0*/  IMAD.WIDE R18, R23, 0x4, R14 ;  /* 0x0000000417127825 */ /* 0x000fc800078e020e */
[----:B-1----:R-:W-:-:S04]  /*01e0*/  IMAD.WIDE R20, R23, 0x4, R18 ;  /* 0x0000000417147825 */ /* 0x002fc800078e0212 */
[C---:B--2---:R-:W-:Y:S01]  /*01f0*/  FADD R13, R22.reuse, UR5 ;  /* 0x00000005160d7e21 */ /* 0x044fe20008000000 */
[----:B------:R-:W-:Y:S01]  /*0200*/  FADD R26, R22, -UR5 ;  /* 0x80000005161a7e21 */ /* 0x000fe20008000000 */
[----:B---3--:R-:W-:Y:S01]  /*0210*/  STG.E desc[UR6][R16.64+0x4], R27 ;  /* 0x0000041b10007986 */ /* 0x008fe2000c101906 */
[----:B0-----:R-:W-:-:S03]  /*0220*/  FADD R28, R27, UR5 ;  /* 0x000000051b1c7e21 */ /* 0x001fc60008000000 */
[----:B------:R0:W-:Y:S04]  /*0230*/  STG.E desc[UR6][R16.64], R13 ;  /* 0x0000000d10007986 */ /* 0x0001e8000c101906 */
[----:B----4-:R1:W-:Y:S04]  /*0240*/  STG.E desc[UR6][R16.64+0x8], R24 ;  /* 0x0000081810007986 */ /* 0x0103e8000c101906 */
[----:B------:R2:W-:Y:S01]  /*0250*/  STG.E desc[UR6][R14.64], R26 ;  /* 0x0000001a0e007986 */ /* 0x0005e2000c101906 */
[----:B0-----:R-:W-:-:S03]  /*0260*/  IMAD.WIDE R12, R25, 0x4, R2 ;  /* 0x00000004190c7825 */ /* 0x001fc600078e0202 */
[----:B------:R-:W-:Y:S01]  /*0270*/  STG.E desc[UR6][R14.64+0x4], R27 ;  /* 0x0000041b0e007986 */ /* 0x000fe2000c101906 */
[----:B------:R-:W-:Y:S01]  /*0280*/  IADD3 R25, PT, PT, R0, R25, RZ ;  /* 0x0000001900197210 */ /* 0x000fe20007ffe0ff */
[----:B-1----:R-:W-:Y:S02]  /*0290*/  IMAD.WIDE R16, R23, 0x4, R20 ;  /* 0x0000000417107825 */ /* 0x002fe400078e0214 */
[----:B------:R0:W-:Y:S01]  /*02a0*/  STG.E desc[UR6][R14.64+0x8], R24 ;  /* 0x000008180e007986 */ /* 0x0001e2000c101906 */
[----:B------:R-:W-:Y:S01]  /*02b0*/  ISETP.GE.AND P0, PT, R25, R23, PT ;  /* 0x000000171900720c */ /* 0x000fe20003f06270 */
[----:B--2---:R-:W-:Y:S02]  /*02c0*/  FADD R26, R27, -UR5 ;  /* 0x800000051b1a7e21 */ /* 0x004fe40008000000 */
[----:B------:R1:W-:Y:S04]  /*02d0*/  STG.E desc[UR6][R18.64+0x4], R28 ;  /* 0x0000041c12007986 */ /* 0x0003e8000c101906 */
[----:B------:R-:W-:Y:S01]  /*02e0*/  STG.E desc[UR6][R18.64], R22 ;  /* 0x0000001612007986 */ /* 0x000fe2000c101906 */
[----:B0-----:R-:W-:-:S03]  /*02f0*/  IMAD.WIDE R14, R23, 0x4, R12 ;  /* 0x00000004170e7825 */ /* 0x001fc600078e020c */
[----:B------:R0:W-:Y:S01]  /*0300*/  STG.E desc[UR6][R18.64+0x8], R24 ;  /* 0x0000081812007986 */ /* 0x0001e2000c101906 */
[----:B-1----:R-:W-:-:S03]  /*0310*/  FADD R28, R24, UR5 ;  /* 0x00000005181c7e21 */ /* 0x002fc60008000000 */
[----:B------:R-:W-:Y:S04]  /*0320*/  STG.E desc[UR6][R20.64+0x4], R26 ;  /* 0x0000041a14007986 */ /* 0x000fe8000c101906 */
[----:B------:R-:W-:Y:S01]  /*0330*/  STG.E desc[UR6][R20.64], R22 ;  /* 0x0000001614007986 */ /* 0x000fe2000c101906 */
[----:B0-----:R-:W-:-:S03]  /*0340*/  IMAD.WIDE R18, R23, 0x4, R14 ;  /* 0x0000000417127825 */ /* 0x001fc600078e020e */
[----:B------:R0:W-:Y:S04]  /*0350*/  STG.E desc[UR6][R20.64+0x8], R24 ;  /* 0x0000081814007986 */ /* 0x0001e8000c101906 */
[----:B------:R-:W-:Y:S04]  /*0360*/  STG.E desc[UR6][R16.64+0x8], R28 ;  /* 0x0000081c10007986 */ /* 0x000fe8000c101906 */
[----:B------:R-:W-:Y:S04]  /*0370*/  STG.E desc[UR6][R16.64], R22 ;  /* 0x0000001610007986 */ /* 0x000fe8000c101906 */
[----:B------:R1:W-:Y:S01]  /*0380*/  STG.E desc[UR6][R16.64+0x4], R27 ;  /* 0x0000041b10007986 */ /* 0x0003e2000c101906 */
[----:B0-----:R-:W-:-:S04]  /*0390*/  IMAD.WIDE R20, R23, 0x4, R18 ;  /* 0x0000000417147825 */ /* 0x001fc800078e0212 */
[----:B------:R-:W-:Y:S01]  /*03a0*/  FADD R24, R24, -UR5 ;  /* 0x8000000518187e21 */ /* 0x000fe20008000000 */
[----:B-1----:R-:W-:-:S05]  /*03b0*/  IMAD.WIDE R16, R23, 0x4, R16 ;  /* 0x0000000417107825 */ /* 0x002fca00078e0210 */
[----:B------:R0:W-:Y:S04]  /*03c0*/  STG.E desc[UR6][R16.64+0x4], R27 ;  /* 0x0000041b10007986 */ /* 0x0001e8000c101906 */
[----:B------:R-:W-:Y:S04]  /*03d0*/  STG.E desc[UR6][R16.64], R22 ;  /* 0x0000001610007986 */ /* 0x000fe8000c101906 */
[----:B------:R-:W-:Y:S01]  /*03e0*/  STG.E desc[UR6][R16.64+0x8], R24 ;  /* 0x0000081810007986 */ /* 0x000fe2000c101906 */
[----:B0-----:R-:W-:-:S03]  /*03f0*/  IMAD.WIDE R26, R23, 0x4, R20 ;  /* 0x00000004171a7825 */ /* 0x001fc600078e0214 */
[----:B-----5:R0:W-:Y:S04]  /*0400*/  STG.E desc[UR6][R12.64], R29 ;  /* 0x0000001d0c007986 */ /* 0x0201e8000c101906 */
[----:B------:R2:W-:Y:S04]  /*0410*/  STG.E desc[UR6][R14.64], R29 ;  /* 0x0000001d0e007986 */ /* 0x0005e8000c101906 */
[----:B------:R2:W-:Y:S01]  /*0420*/  STG.E desc[UR6][R18.64], R29 ;  /* 0x0000001d12007986 */ /* 0x0005e2000c101906 */
[----:B0-----:R-:W-:-:S03]  /*0430*/  IMAD.WIDE R12, R23, 0x4, R26 ;  /* 0x00000004170c7825 */ /* 0x001fc600078e021a */
[----:B------:R2:W-:Y:S04]  /*0440*/  STG.E desc[UR6][R20.64], R29 ;  /* 0x0000001d14007986 */ /* 0x0005e8000c101906 */
[----:B------:R2:W-:Y:S04]  /*0450*/  STG.E desc[UR6][R26.64], R29 ;  /* 0x0000001d1a007986 */ /* 0x0005e8000c101906 */
[----:B------:R2:W-:Y:S01]  /*0460*/  STG.E desc[UR6][R12.64], R29 ;  /* 0x0000001d0c007986 */ /* 0x0005e2000c101906 */
[----:B------:R-:W-:Y:S05]  /*0470*/  @!P0 BRA `(.L_x_23) ;  /* 0xfffffffc00248947 */ /* 0x000fea000383ffff */
[----:B------:R-:W-:Y:S05]  /*0480*/  EXIT ;  /* 0x000000000000794d */ /* 0x000fea0003800000 */
.L_x_24:
        /* <DEDUP_REMOVED lines=15> */
.L_x_28:


//--------------------- .nv.shared.reserved.0     --------------------------
	.section	.nv.shared.reserved.0,"aw",@nobits
	.weak		__nv_reservedSMEM_offset_0_alias
	.size		__nv_reservedSMEM_offset_0_alias, 0, 64
	.other		__nv_reservedSMEM_offset_0_alias,@"STO_CUDA_RESERVED_SHARED STV_DEFAULT"
__nv_reservedSMEM_offset_0_alias:
	.zero		0
	.zero		64


//--------------------- .nv.constant0._ZN4solr17finitediff_kernelEPKfPKiPfi --------------------------
	.section	.nv.constant0._ZN4solr17finitediff_kernelEPKfPKiPfi,"a",@progbits
	.sectionflags	@""
	.align	4
.nv.constant0._ZN4solr17finitediff_kernelEPKfPKiPfi:
	.zero		924


//--------------------- .nv.constant0._ZN4solr26finitediff_allocate_kernelEPKfPKiS3_PfPiif --------------------------
	.section	.nv.constant0._ZN4solr26finitediff_allocate_kernelEPKfPKiS3_PfPiif,"a",@progbits
	.sectionflags	@""
	.align	4
.nv.constant0._ZN4solr26finitediff_allocate_kernelEPKfPKiS3_PfPiif:
	.zero		944


//--------------------- SYMBOLS --------------------------

	.type		.nv.reservedSmem.offset0,@object
	.size		.nv.reservedSmem.offset0,0x4
